//
// Generated by NVIDIA NVVM Compiler
//
// Compiler Build ID: CL-36424714
// Cuda compilation tools, release 13.0, V13.0.88
// Based on NVVM 20.0.0
//

.version 9.0
.target sm_100
.address_size 64

	// .globl	_Z11heat_kernelPKfPfj

.visible .entry _Z11heat_kernelPKfPfj(
	.param .u64 .ptr .align 1 _Z11heat_kernelPKfPfj_param_0,
	.param .u64 .ptr .align 1 _Z11heat_kernelPKfPfj_param_1,
	.param .u32 _Z11heat_kernelPKfPfj_param_2
)
{
	.reg .pred 	%p<8>;
	.reg .b32 	%r<19>;
	.reg .b32 	%f<9>;
	.reg .b64 	%rd<15>;

	ld.param.u64 	%rd1, [_Z11heat_kernelPKfPfj_param_0];
	ld.param.u64 	%rd2, [_Z11heat_kernelPKfPfj_param_1];
	ld.param.u32 	%r4, [_Z11heat_kernelPKfPfj_param_2];
	mov.u32 	%r5, %ctaid.x;
	mov.u32 	%r6, %ntid.x;
	mov.u32 	%r7, %tid.x;
	mad.lo.s32 	%r8, %r5, %r6, %r7;
	mov.u32 	%r9, %ctaid.y;
	mov.u32 	%r10, %ntid.y;
	mov.u32 	%r11, %tid.y;
	mad.lo.s32 	%r12, %r9, %r10, %r11;
	setp.eq.s32 	%p1, %r12, 0;
	add.s32 	%r13, %r4, -1;
	setp.ge.u32 	%p2, %r12, %r13;
	setp.eq.s32 	%p3, %r8, 0;
	or.pred  	%p4, %p1, %p3;
	or.pred  	%p5, %p4, %p2;
	setp.ge.u32 	%p6, %r8, %r13;
	or.pred  	%p7, %p5, %p6;
	@%p7 bra 	$L__BB0_2;
	cvta.to.global.u64 	%rd3, %rd1;
	cvta.to.global.u64 	%rd4, %rd2;
	mad.lo.s32 	%r14, %r4, %r12, %r8;
	sub.s32 	%r15, %r14, %r4;
	mul.wide.u32 	%rd5, %r15, 4;
	add.s64 	%rd6, %rd3, %rd5;
	ld.global.f32 	%f1, [%rd6];
	add.s32 	%r16, %r14, %r4;
	mul.wide.u32 	%rd7, %r16, 4;
	add.s64 	%rd8, %rd3, %rd7;
	ld.global.f32 	%f2, [%rd8];
	add.f32 	%f3, %f1, %f2;
	add.s32 	%r17, %r14, -1;
	mul.wide.u32 	%rd9, %r17, 4;
	add.s64 	%rd10, %rd3, %rd9;
	ld.global.f32 	%f4, [%rd10];
	add.f32 	%f5, %f3, %f4;
	add.s32 	%r18, %r14, 1;
	mul.wide.u32 	%rd11, %r18, 4;
	add.s64 	%rd12, %rd3, %rd11;
	ld.global.f32 	%f6, [%rd12];
	add.f32 	%f7, %f5, %f6;
	mul.f32 	%f8, %f7, 0f3E800000;
	mul.wide.u32 	%rd13, %r14, 4;
	add.s64 	%rd14, %rd4, %rd13;
	st.global.f32 	[%rd14], %f8;
$L__BB0_2:
	ret;

}


// ===== COMPILED SASS (sm_100) =====

	.target	sm_100

	.elftype	@"ET_EXEC"


//--------------------- .note.nv.tkinfo           --------------------------
	.section	.note.nv.tkinfo,"",@"SHT_NOTE"
	.sectionflags	@"SHF_NOTE_NV_TKINFO"
	.tkinfo
        /*0018*/ 	.word	0x00000002
        /*0030*/ 	.string	""
        /*0030*/ 	.string	"ptxas"
        /*0030*/ 	.string	"Cuda compilation tools, release 13.0, V13.0.88"
        /*0030*/ 	.string	"Build cuda_13.0.r13.0/compiler.36424714_0"
        /*0030*/ 	.string	"-arch sm_100 -m 64 "



//--------------------- .note.nv.cuinfo           --------------------------
	.section	.note.nv.cuinfo,"",@"SHT_NOTE"
	.sectionflags	@"SHF_NOTE_NV_CUINFO"
        /*0018*/ 	.short	0x0002
        /*001a*/ 	.short	0x0064
        /*001c*/ 	.short	0x0082
	.zero		2


//--------------------- .nv.info                  --------------------------
	.section	.nv.info,"",@"SHT_CUDA_INFO"
	.align	4


	//----- nvinfo : EIATTR_REGCOUNT
	.align		4
        /*0000*/ 	.byte	0x04, 0x2f
        /*0002*/ 	.short	(.L_1 - .L_0)
	.align		4
.L_0:
        /*0004*/ 	.word	index@(_Z11heat_kernelPKfPfj)
        /*0008*/ 	.word	0x00000010


	//----- nvinfo : EIATTR_FRAME_SIZE
	.align		4
.L_1:
        /*000c*/ 	.byte	0x04, 0x11
        /*000e*/ 	.short	(.L_3 - .L_2)
	.align		4
.L_2:
        /*0010*/ 	.word	index@(_Z11heat_kernelPKfPfj)
        /*0014*/ 	.word	0x00000000


	//----- nvinfo : EIATTR_MIN_STACK_SIZE
	.align		4
.L_3:
        /*0018*/ 	.byte	0x04, 0x12
        /*001a*/ 	.short	(.L_5 - .L_4)
	.align		4
.L_4:
        /*001c*/ 	.word	index@(_Z11heat_kernelPKfPfj)
        /*0020*/ 	.word	0x00000000
.L_5:


//--------------------- .nv.compat                --------------------------
	.section	.nv.compat,"",@"SHT_CUDA_COMPAT_INFO"
	.align	4
        /*0000*/ 	.byte	0x02, 0x09, 0x00, 0x00, 0x02, 0x02, 0x01, 0x00, 0x02, 0x05, 0x05, 0x00, 0x03, 0x07, 0x01, 0x01
        /*0010*/ 	.byte	0x02, 0x03, 0x00, 0x00, 0x02, 0x06, 0x01, 0x00, 0x04, 0x0b, 0x08, 0x00, 0x09, 0x00, 0x00, 0x00
        /*0020*/ 	.byte	0x00, 0x00, 0x00, 0x00


//--------------------- .nv.info._Z11heat_kernelPKfPfj --------------------------
	.section	.nv.info._Z11heat_kernelPKfPfj,"",@"SHT_CUDA_INFO"
	.sectionflags	@""
	.align	4


	//----- nvinfo : EIATTR_CUDA_API_VERSION
	.align		4
        /*0000*/ 	.byte	0x04, 0x37
        /*0002*/ 	.short	(.L_7 - .L_6)
.L_6:
        /*0004*/ 	.word	0x00000082


	//----- nvinfo : EIATTR_KPARAM_INFO
	.align		4
.L_7:
        /*0008*/ 	.byte	0x04, 0x17
        /*000a*/ 	.short	(.L_9 - .L_8)
.L_8:
        /*000c*/ 	.word	0x00000000
        /*0010*/ 	.short	0x0002
        /*0012*/ 	.short	0x0010
        /*0014*/ 	.byte	0x00, 0xf0, 0x11, 0x00


	//----- nvinfo : EIATTR_KPARAM_INFO
	.align		4
.L_9:
        /*0018*/ 	.byte	0x04, 0x17
        /*001a*/ 	.short	(.L_11 - .L_10)
.L_10:
        /*001c*/ 	.word	0x00000000
        /*0020*/ 	.short	0x0001
        /*0022*/ 	.short	0x0008
        /*0024*/ 	.byte	0x00, 0xf5, 0x21, 0x00


	//----- nvinfo : EIATTR_KPARAM_INFO
	.align		4
.L_11:
        /*0028*/ 	.byte	0x04, 0x17
        /*002a*/ 	.short	(.L_13 - .L_12)
.L_12:
        /*002c*/ 	.word	0x00000000
        /*0030*/ 	.short	0x0000
        /*0032*/ 	.short	0x0000
        /*0034*/ 	.byte	0x00, 0xf5, 0x21, 0x00


	//----- nvinfo : EIATTR_SPARSE_MMA_MASK
	.align		4
.L_13:
        /*0038*/ 	.byte	0x03, 0x50
        /*003a*/ 	.short	0x0000


	//----- nvinfo : EIATTR_MAXREG_COUNT
	.align		4
        /*003c*/ 	.byte	0x03, 0x1b
        /*003e*/ 	.short	0x00ff


	//----- nvinfo : EIATTR_MERCURY_ISA_VERSION
	.align		4
        /*0040*/ 	.byte	0x03, 0x5f
        /*0042*/ 	.short	0x0101


	//----- nvinfo : EIATTR_VRC_CTA_INIT_COUNT
	.align		4
        /*0044*/ 	.byte	0x02, 0x4a
	.zero		1
	.zero		1


	//----- nvinfo : EIATTR_EXIT_INSTR_OFFSETS
	.align		4
        /*0048*/ 	.byte	0x04, 0x1c
        /*004a*/ 	.short	(.L_15 - .L_14)


	//   ....[0]....
.L_14:
        /*004c*/ 	.word	0x000000f0


	//   ....[1]....
        /*0050*/ 	.word	0x00000260


	//----- nvinfo : EIATTR_CBANK_PARAM_SIZE
	.align		4
.L_15:
        /*0054*/ 	.byte	0x03, 0x19
        /*0056*/ 	.short	0x0014


	//----- nvinfo : EIATTR_PARAM_CBANK
	.align		4
        /*0058*/ 	.byte	0x04, 0x0a
        /*005a*/ 	.short	(.L_17 - .L_16)
	.align		4
.L_16:
        /*005c*/ 	.word	index@(.nv.constant0._Z11heat_kernelPKfPfj)
        /*0060*/ 	.short	0x0380
        /*0062*/ 	.short	0x0014


	//----- nvinfo : EIATTR_SW_WAR
	.align		4
.L_17:
        /*0064*/ 	.byte	0x04, 0x36
        /*0066*/ 	.short	(.L_19 - .L_18)
.L_18:
        /*0068*/ 	.word	0x00000008
.L_19:


//--------------------- .nv.callgraph             --------------------------
	.section	.nv.callgraph,"",@"SHT_CUDA_CALLGRAPH"
	.align	4
	.sectionentsize	8
	.align		4
        /*0000*/ 	.word	0x00000000
	.align		4
        /*0004*/ 	.word	0xffffffff
	.align		4
        /*0008*/ 	.word	0x00000000
	.align		4
        /*000c*/ 	.word	0xfffffffe
	.align		4
        /*0010*/ 	.word	0x00000000
	.align		4
        /*0014*/ 	.word	0xfffffffd
	.align		4
        /*0018*/ 	.word	0x00000000
	.align		4
        /*001c*/ 	.word	0xfffffffc


//--------------------- .text._Z11heat_kernelPKfPfj --------------------------
	.section	.text._Z11heat_kernelPKfPfj,"ax",@progbits
	.align	128
        .global         _Z11heat_kernelPKfPfj
        .type           _Z11heat_kernelPKfPfj,@function
        .size           _Z11heat_kernelPKfPfj,(.L_x_1 - _Z11heat_kernelPKfPfj)
        .other          _Z11heat_kernelPKfPfj,@"STO_CUDA_ENTRY STV_DEFAULT"
_Z11heat_kernelPKfPfj:
.text._Z11heat_kernelPKfPfj:
[----:B------:R-:W-:Y:S01]  /*0000*/  LDC R1, c[0x0][0x37c] ;  /* 0x0000df00ff017b82 */ /* 0x000fe20000000800 */
[----:B------:R-:W0:Y:S07]  /*0010*/  S2R R3, SR_TID.X ;  /* 0x0000000000037919 */ /* 0x000e2e0000002100 */
[----:B------:R-:W0:Y:S01]  /*0020*/  S2UR UR4, SR_CTAID.X ;  /* 0x00000000000479c3 */ /* 0x000e220000002500 */
[----:B------:R-:W1:Y:S01]  /*0030*/  LDCU UR6, c[0x0][0x390] ;  /* 0x00007200ff0677ac */ /* 0x000e620008000800 */
[----:B------:R-:W2:Y:S06]  /*0040*/  S2R R5, SR_TID.Y ;  /* 0x0000000000057919 */ /* 0x000eac0000002200 */
[----:B------:R-:W0:Y:S08]  /*0050*/  LDC R0, c[0x0][0x360] ;  /* 0x0000d800ff007b82 */ /* 0x000e300000000800 */
[----:B------:R-:W2:Y:S08]  /*0060*/  S2UR UR5, SR_CTAID.Y ;  /* 0x00000000000579c3 */ /* 0x000eb00000002600 */
[----:B------:R-:W2:Y:S01]  /*0070*/  LDC R2, c[0x0][0x364] ;  /* 0x0000d900ff027b82 */ /* 0x000ea20000000800 */
[----:B0-----:R-:W-:Y:S01]  /*0080*/  IMAD R0, R0, UR4, R3 ;  /* 0x0000000400007c24 */ /* 0x001fe2000f8e0203 */
[----:B-1----:R-:W-:-:S04]  /*0090*/  UIADD3 UR4, UPT, UPT, UR6, -0x1, URZ ;  /* 0xffffffff06047890 */ /* 0x002fc8000fffe0ff */
[----:B------:R-:W-:Y:S01]  /*00a0*/  ISETP.NE.AND P0, PT, R0, RZ, PT ;  /* 0x000000ff0000720c */ /* 0x000fe20003f05270 */
[----:B--2---:R-:W-:-:S05]  /*00b0*/  IMAD R3, R2, UR5, R5 ;  /* 0x0000000502037c24 */ /* 0x004fca000f8e0205 */
[----:B------:R-:W-:-:S04]  /*00c0*/  ISETP.EQ.OR P0, PT, R3, RZ, !P0 ;  /* 0x000000ff0300720c */ /* 0x000fc80004702670 */
[----:B------:R-:W-:-:S04]  /*00d0*/  ISETP.GE.U32.OR P0, PT, R3, UR4, P0 ;  /* 0x0000000403007c0c */ /* 0x000fc80008706470 */
[----:B------:R-:W-:-:S13]  /*00e0*/  ISETP.GE.U32.OR P0, PT, R0, UR4, P0 ;  /* 0x0000000400007c0c */ /* 0x000fda0008706470 */
[----:B------:R-:W-:Y:S05]  /*00f0*/  @P0 EXIT ;  /* 0x000000000000094d */ /* 0x000fea0003800000 */
[----:B------:R-:W0:Y:S01]  /*0100*/  LDC.64 R8, c[0x0][0x380] ;  /* 0x0000e000ff087b82 */ /* 0x000e220000000a00 */
[----:B------:R-:W1:Y:S01]  /*0110*/  LDCU.64 UR4, c[0x0][0x358] ;  /* 0x00006b00ff0477ac */ /* 0x000e620008000a00 */
[----:B------:R-:W-:-:S05]  /*0120*/  IMAD R13, R3, UR6, R0 ;  /* 0x00000006030d7c24 */ /* 0x000fca000f8e0200 */
[C---:B------:R-:W-:Y:S02]  /*0130*/  IADD3 R3, PT, PT, R13.reuse, -UR6, RZ ;  /* 0x800000060d037c10 */ /* 0x040fe4000fffe0ff */
[C---:B------:R-:W-:Y:S02]  /*0140*/  IADD3 R5, PT, PT, R13.reuse, UR6, RZ ;  /* 0x000000060d057c10 */ /* 0x040fe4000fffe0ff */
[C---:B------:R-:W-:Y:S02]  /*0150*/  IADD3 R7, PT, PT, R13.reuse, -0x1, RZ ;  /* 0xffffffff0d077810 */ /* 0x040fe40007ffe0ff */
[----:B------:R-:W-:Y:S01]  /*0160*/  IADD3 R11, PT, PT, R13, 0x1, RZ ;  /* 0x000000010d0b7810 */ /* 0x000fe20007ffe0ff */
[----:B0-----:R-:W-:-:S04]  /*0170*/  IMAD.WIDE.U32 R2, R3, 0x4, R8 ;  /* 0x0000000403027825 */ /* 0x001fc800078e0008 */
[--C-:B------:R-:W-:Y:S02]  /*0180*/  IMAD.WIDE.U32 R4, R5, 0x4, R8.reuse ;  /* 0x0000000405047825 */ /* 0x100fe400078e0008 */
[----:B-1----:R-:W2:Y:S02]  /*0190*/  LDG.E R2, desc[UR4][R2.64] ;  /* 0x0000000402027981 */ /* 0x002ea4000c1e1900 */
[--C-:B------:R-:W-:Y:S02]  /*01a0*/  IMAD.WIDE.U32 R6, R7, 0x4, R8.reuse ;  /* 0x0000000407067825 */ /* 0x100fe400078e0008 */
[----:B------:R-:W2:Y:S02]  /*01b0*/  LDG.E R5, desc[UR4][R4.64] ;  /* 0x0000000404057981 */ /* 0x000ea4000c1e1900 */
[----:B------:R-:W-:Y:S02]  /*01c0*/  IMAD.WIDE.U32 R8, R11, 0x4, R8 ;  /* 0x000000040b087825 */ /* 0x000fe400078e0008 */
[----:B------:R-:W3:Y:S01]  /*01d0*/  LDG.E R7, desc[UR4][R6.64] ;  /* 0x0000000406077981 */ /* 0x000ee2000c1e1900 */
[----:B------:R-:W0:Y:S03]  /*01e0*/  LDC.64 R10, c[0x0][0x388] ;  /* 0x0000e200ff0a7b82 */ /* 0x000e260000000a00 */
[----:B------:R-:W4:Y:S01]  /*01f0*/  LDG.E R9, desc[UR4][R8.64] ;  /* 0x0000000408097981 */ /* 0x000f22000c1e1900 */
[----:B--2---:R-:W-:Y:S01]  /*0200*/  FADD R0, R2, R5 ;  /* 0x0000000502007221 */ /* 0x004fe20000000000 */
[----:B0-----:R-:W-:-:S04]  /*0210*/  IMAD.WIDE.U32 R2, R13, 0x4, R10 ;  /* 0x000000040d027825 */ /* 0x001fc800078e000a */
[----:B---3--:R-:W-:-:S04]  /*0220*/  FADD R0, R0, R7 ;  /* 0x0000000700007221 */ /* 0x008fc80000000000 */
[----:B----4-:R-:W-:-:S04]  /*0230*/  FADD R0, R0, R9 ;  /* 0x0000000900007221 */ /* 0x010fc80000000000 */
[----:B------:R-:W-:-:S05]  /*0240*/  FMUL R11, R0, 0.25 ;  /* 0x3e800000000b7820 */ /* 0x000fca0000400000 */
[----:B------:R-:W-:Y:S01]  /*0250*/  STG.E desc[UR4][R2.64], R11 ;  /* 0x0000000b02007986 */ /* 0x000fe2000c101904 */
[----:B------:R-:W-:Y:S05]  /*0260*/  EXIT ;  /* 0x000000000000794d */ /* 0x000fea0003800000 */
.L_x_0:
[----:B------:R-:W-:-:S00]  /*0270*/  BRA `(.L_x_0) ;  /* 0xfffffffc00fc7947 */ /* 0x000fc0000383ffff */
[----:B------:R-:W-:-:S00]  /*0280*/  NOP ;  /* 0x0000000000007918 */ /* 0x000fc00000000000 */
[----:B------:R-:W-:-:S00]  /*0290*/  NOP ;  /* 0x0000000000007918 */ /* 0x000fc00000000000 */
[----:B------:R-:W-:-:S00]  /*02a0*/  NOP ;  /* 0x0000000000007918 */ /* 0x000fc00000000000 */
[----:B------:R-:W-:-:S00]  /*02b0*/  NOP ;  /* 0x0000000000007918 */ /* 0x000fc00000000000 */
[----:B------:R-:W-:-:S00]  /*02c0*/  NOP ;  /* 0x0000000000007918 */ /* 0x000fc00000000000 */
[----:B------:R-:W-:-:S00]  /*02d0*/  NOP ;  /* 0x0000000000007918 */ /* 0x000fc00000000000 */
[----:B------:R-:W-:-:S00]  /*02e0*/  NOP ;  /* 0x0000000000007918 */ /* 0x000fc00000000000 */
[----:B------:R-:W-:-:S00]  /*02f0*/  NOP ;  /* 0x0000000000007918 */ /* 0x000fc00000000000 */
.L_x_1:


//--------------------- .nv.shared.reserved.0     --------------------------
	.section	.nv.shared.reserved.0,"aw",@nobits
	.weak		__nv_reservedSMEM_offset_0_alias
	.size		__nv_reservedSMEM_offset_0_alias, 0, 64
	.other		__nv_reservedSMEM_offset_0_alias,@"STO_CUDA_RESERVED_SHARED STV_DEFAULT"
__nv_reservedSMEM_offset_0_alias:
	.zero		0
	.zero		64


//--------------------- .nv.constant0._Z11heat_kernelPKfPfj --------------------------
	.section	.nv.constant0._Z11heat_kernelPKfPfj,"a",@progbits
	.sectionflags	@""
	.align	4
.nv.constant0._Z11heat_kernelPKfPfj:
	.zero		916


//--------------------- SYMBOLS --------------------------

	.type		.nv.reservedSmem.offset0,@object
	.size		.nv.reservedSmem.offset0,0x4
